
	.version 2.3
	.target sm_20
	.address_size 64
	// compiled with /home/sr/CUDA/cuda-4.0/open64/lib//be
	// nvopencc 4.0 built on 2011-05-12

	.extern .func (.param .s32 __cudaretf_printf) printf (.param .u64 __cudaparmf1_printf)

	.extern .func (.param .s32 __cudaretf_vprintf) vprintf (.param .u64 __cudaparmf1_vprintf, .param .u64 __cudaparmf2_vprintf)

	//-----------------------------------------------------------
	// Compiling /tmp/tmpxft_00004966_00000000-7_main.cpp3.i (/tmp/ccBI#.BvFN46)
	//-----------------------------------------------------------

	//-----------------------------------------------------------
	// Options:
	//-----------------------------------------------------------
	//  Target:ptx, ISA:sm_20, Endian:little, Pointer Size:64
	//  -O3	(Optimization level)
	//  -g0	(Debug level)
	//  -m2	(Report advisories)
	//-----------------------------------------------------------

	.file	1	"<command-line>"
	.file	2	"/tmp/tmpxft_00004966_00000000-6_main.cudafe2.gpu"
	.file	3	"/home/sr/BFS/naive4gpuBfs/topDownBfs/main.cu"
	.file	4	"/usr/lib/gcc/x86_64-linux-gnu/4.4.7/include/stddef.h"
	.file	5	"/home/sr/CUDA/cuda-4.0/bin/../include/crt/device_runtime.h"
	.file	6	"/home/sr/CUDA/cuda-4.0/bin/../include/host_defines.h"
	.file	7	"/home/sr/CUDA/cuda-4.0/bin/../include/builtin_types.h"
	.file	8	"/home/sr/CUDA/cuda-4.0/bin/../include/device_types.h"
	.file	9	"/home/sr/CUDA/cuda-4.0/bin/../include/driver_types.h"
	.file	10	"/home/sr/CUDA/cuda-4.0/bin/../include/surface_types.h"
	.file	11	"/home/sr/CUDA/cuda-4.0/bin/../include/texture_types.h"
	.file	12	"/home/sr/CUDA/cuda-4.0/bin/../include/vector_types.h"
	.file	13	"/home/sr/CUDA/cuda-4.0/bin/../include/device_launch_parameters.h"
	.file	14	"/home/sr/CUDA/cuda-4.0/bin/../include/crt/storage_class.h"
	.file	15	"/usr/include/x86_64-linux-gnu/bits/types.h"
	.file	16	"/usr/include/x86_64-linux-gnu/bits/types/clock_t.h"
	.file	17	"/home/sr/BFS/naive4gpuBfs/topDownBfs/kernel.cu"
	.file	18	"/home/sr/CUDA/cuda-4.0/bin/../include/common_functions.h"
	.file	19	"/home/sr/CUDA/cuda-4.0/bin/../include/math_functions.h"
	.file	20	"/home/sr/CUDA/cuda-4.0/bin/../include/math_constants.h"
	.file	21	"/home/sr/CUDA/cuda-4.0/bin/../include/device_functions.h"
	.file	22	"/home/sr/CUDA/cuda-4.0/bin/../include/sm_11_atomic_functions.h"
	.file	23	"/home/sr/CUDA/cuda-4.0/bin/../include/sm_12_atomic_functions.h"
	.file	24	"/home/sr/CUDA/cuda-4.0/bin/../include/sm_13_double_functions.h"
	.file	25	"/home/sr/CUDA/cuda-4.0/bin/../include/sm_20_atomic_functions.h"
	.file	26	"/home/sr/CUDA/cuda-4.0/bin/../include/sm_20_intrinsics.h"
	.file	27	"/home/sr/CUDA/cuda-4.0/bin/../include/surface_functions.h"
	.file	28	"/home/sr/CUDA/cuda-4.0/bin/../include/texture_fetch_functions.h"
	.file	29	"/home/sr/CUDA/cuda-4.0/bin/../include/math_functions_dbl_ptx3.h"

	.global .align 1 .b8 __constant845[5] = {0xa,0x20,0x25,0x64,0x0};
	.global .align 1 .b8 __constant847[7] = {0xa,0x20,0x30,0x20,0x30,0x21,0x0};
	.global .align 1 .b8 __constant848[7] = {0xa,0x20,0x30,0x20,0x31,0x21,0x0};
	.global .align 1 .b8 __constant849[7] = {0xa,0x20,0x31,0x20,0x30,0x21,0x0};
	.global .align 1 .b8 __constant850[7] = {0xa,0x20,0x31,0x20,0x31,0x21,0x0};

	.entry _Z6KernelP4NodePiPbS2_S1_S2_ii (
		.param .u64 __cudaparm__Z6KernelP4NodePiPbS2_S1_S2_ii_g_graph_nodes,
		.param .u64 __cudaparm__Z6KernelP4NodePiPbS2_S1_S2_ii_g_graph_edges,
		.param .u64 __cudaparm__Z6KernelP4NodePiPbS2_S1_S2_ii_g_graph_mask,
		.param .u64 __cudaparm__Z6KernelP4NodePiPbS2_S1_S2_ii_g_graph_visited,
		.param .u64 __cudaparm__Z6KernelP4NodePiPbS2_S1_S2_ii_g_cost,
		.param .u64 __cudaparm__Z6KernelP4NodePiPbS2_S1_S2_ii_g_over,
		.param .s32 __cudaparm__Z6KernelP4NodePiPbS2_S1_S2_ii_no_of_nodes,
		.param .s32 __cudaparm__Z6KernelP4NodePiPbS2_S1_S2_ii_num_of_threads_per_block)
	{
	.reg .u32 %r<114>;
	.reg .u64 %rd<33>;
	.reg .pred %p<11>;
	.local .align 8 .b8 __cuda___cuda__temp__valist_array_41_160[4];
	.param .u64 __cudaparma1_vprintf;
	.param .u64 __cudaparma2_vprintf;
	.loc	17	5	0
$LDWbegin__Z6KernelP4NodePiPbS2_S1_S2_ii:
	.loc	17	12	0
	ld.param.s32 	%r1, [__cudaparm__Z6KernelP4NodePiPbS2_S1_S2_ii_num_of_threads_per_block];
	st.local.s32 	[__cuda___cuda__temp__valist_array_41_160+0], %r1;
	cvta.global.u64 	%rd1, __constant845;
	st.param.u64 	[__cudaparma1_vprintf], %rd1;
	cvta.local.u64 	%rd2, __cuda___cuda__temp__valist_array_41_160;
	st.param.u64 	[__cudaparma2_vprintf], %rd2;
	call.uni (_), vprintf, (__cudaparma1_vprintf, __cudaparma2_vprintf);
	.loc	17	5	0
	mov.u32 	%r2, %ctaid.x;
	mul.lo.u32 	%r3, %r2, 256;
	mov.u32 	%r4, %tid.x;
	add.u32 	%r5, %r4, %r3;
	ld.param.s32 	%r6, [__cudaparm__Z6KernelP4NodePiPbS2_S1_S2_ii_no_of_nodes];
	setp.le.s32 	%p1, %r6, %r5;
	@%p1 bra 	$Lt_0_11010;
	cvt.s64.s32 	%rd3, %r5;
	ld.param.u64 	%rd4, [__cudaparm__Z6KernelP4NodePiPbS2_S1_S2_ii_g_graph_mask];
	add.u64 	%rd5, %rd3, %rd4;
	ld.s8 	%r7, [%rd5+0];
	mov.u32 	%r8, 0;
	setp.eq.s32 	%p2, %r7, %r8;
	@%p2 bra 	$Lt_0_11010;
	.loc	17	16	0
	mov.s32 	%r9, 0;
	st.s8 	[%rd5+0], %r9;
	.loc	17	17	0
	ld.param.u64 	%rd6, [__cudaparm__Z6KernelP4NodePiPbS2_S1_S2_ii_g_graph_visited];
	mov.s32 	%r10, 1;
	add.u64 	%rd7, %rd3, %rd6;
	st.s8 	[%rd7+0], %r10;
	.loc	17	18	0
	ld.param.u64 	%rd8, [__cudaparm__Z6KernelP4NodePiPbS2_S1_S2_ii_g_graph_nodes];
	mul.lo.u64 	%rd9, %rd3, 12;
	add.u64 	%rd10, %rd8, %rd9;
	ld.s32 	%r11, [%rd10+0];
	mov.s32 	%r12, %r11;
	ld.s32 	%r13, [%rd10+4];
	add.s32 	%r14, %r13, %r11;
	setp.le.s32 	%p3, %r14, %r11;
	@%p3 bra 	$Lt_0_11010;
	ld.param.u64 	%rd11, [__cudaparm__Z6KernelP4NodePiPbS2_S1_S2_ii_g_graph_edges];
	cvt.s64.s32 	%rd12, %r11;
	mul.wide.s32 	%rd13, %r11, 4;
	add.u64 	%rd14, %rd11, %rd13;
$Lt_0_7938:
 //<loop> Loop body line 18, nesting depth: 1, estimated iterations: unknown
	.loc	17	20	0
	ld.s32 	%r15, [%rd14+0];
	cvt.s64.s32 	%rd15, %r15;
	add.u64 	%rd16, %rd15, %rd6;
	ld.s8 	%r16, [%rd16+0];
	mov.u32 	%r17, 0;
	setp.ne.s32 	%p4, %r16, %r17;
	@%p4 bra 	$Lt_0_8194;
	.loc	17	23	0
	ld.param.u64 	%rd17, [__cudaparm__Z6KernelP4NodePiPbS2_S1_S2_ii_g_cost];
	mul.lo.u64 	%rd18, %rd3, 4;
	add.u64 	%rd19, %rd17, %rd18;
	ld.s32 	%r18, [%rd19+0];
	add.s32 	%r19, %r18, 1;
	mul.lo.u64 	%rd20, %rd15, 4;
	add.u64 	%rd21, %rd17, %rd20;
	st.s32 	[%rd21+0], %r19;
	.loc	17	24	0
	mov.s32 	%r20, 1;
	add.u64 	%rd22, %rd15, %rd4;
	st.s8 	[%rd22+0], %r20;
	shr.s32 	%r21, %r6, 31;
	mov.s32 	%r22, 3;
	and.b32 	%r23, %r21, %r22;
	add.s32 	%r24, %r23, %r6;
	shr.s32 	%r25, %r24, 2;
	setp.le.s32 	%p5, %r25, %r5;
	@%p5 bra 	$Lt_0_8962;
	.loc	17	26	0
	cvta.global.u64 	%rd23, __constant847;
	st.param.u64 	[__cudaparma1_vprintf], %rd23;
	cvta.local.u64 	%rd24, __cuda___cuda__temp__valist_array_41_160;
	st.param.u64 	[__cudaparma2_vprintf], %rd24;
	call.uni (_), vprintf, (__cudaparma1_vprintf, __cudaparma2_vprintf);
	.loc	17	27	0
	mov.s32 	%r26, 10;
	mov.u32 	%r27, %r26;
	mov.u32 	%r28, %r15;
	addc.s32 %r29, %r27, %r28;
	mov.s32 	%r15, %r29;
	.loc	17	28	0
	mov.s32 	%r30, 1000;
	mov.u32 	%r31, %r30;
	mov.u32 	%r32, %r15;
	addc.s32 %r33, %r31, %r32;
	mov.s32 	%r15, %r33;
	.loc	17	29	0
	mov.s32 	%r34, 1010;
	mov.u32 	%r35, %r34;
	mov.u32 	%r36, %r15;
	addc.s32 %r37, %r35, %r36;
	bra.uni 	$Lt_0_10242;
$Lt_0_8962:
	mul.lo.s32 	%r38, %r6, 2;
	shr.s32 	%r39, %r38, 31;
	mov.s32 	%r40, 3;
	and.b32 	%r41, %r39, %r40;
	add.s32 	%r42, %r41, %r38;
	shr.s32 	%r43, %r42, 2;
	set.gt.u32.s32 	%r44, %r43, %r5;
	neg.s32 	%r45, %r44;
	set.le.u32.s32 	%r46, %r25, %r5;
	neg.s32 	%r47, %r46;
	and.b32 	%r48, %r45, %r47;
	mov.u32 	%r49, 0;
	setp.eq.s32 	%p6, %r48, %r49;
	@%p6 bra 	$Lt_0_9474;
	.loc	17	32	0
	cvta.global.u64 	%rd25, __constant848;
	st.param.u64 	[__cudaparma1_vprintf], %rd25;
	cvta.local.u64 	%rd26, __cuda___cuda__temp__valist_array_41_160;
	st.param.u64 	[__cudaparma2_vprintf], %rd26;
	call.uni (_), vprintf, (__cudaparma1_vprintf, __cudaparma2_vprintf);
	.loc	17	33	0
	mov.s32 	%r50, 100000;
	mov.u32 	%r51, %r50;
	mov.u32 	%r52, %r15;
	addc.s32 %r53, %r51, %r52;
	mov.s32 	%r15, %r53;
	.loc	17	34	0
	mov.s32 	%r54, 101000;
	mov.u32 	%r55, %r54;
	mov.u32 	%r56, %r15;
	addc.s32 %r57, %r55, %r56;
	mov.s32 	%r15, %r57;
	.loc	17	35	0
	mov.s32 	%r58, 101010;
	mov.u32 	%r59, %r58;
	mov.u32 	%r60, %r15;
	addc.s32 %r61, %r59, %r60;
	bra.uni 	$Lt_0_10242;
$Lt_0_9474:
	mul.lo.s32 	%r62, %r6, 3;
	shr.s32 	%r63, %r62, 31;
	mov.s32 	%r64, 3;
	and.b32 	%r65, %r63, %r64;
	add.s32 	%r66, %r65, %r62;
	shr.s32 	%r67, %r66, 2;
	set.gt.u32.s32 	%r68, %r67, %r5;
	neg.s32 	%r69, %r68;
	set.le.u32.s32 	%r70, %r43, %r5;
	neg.s32 	%r71, %r70;
	and.b32 	%r72, %r69, %r71;
	mov.u32 	%r73, 0;
	setp.eq.s32 	%p7, %r72, %r73;
	@%p7 bra 	$Lt_0_9986;
	.loc	17	38	0
	cvta.global.u64 	%rd27, __constant849;
	st.param.u64 	[__cudaparma1_vprintf], %rd27;
	cvta.local.u64 	%rd28, __cuda___cuda__temp__valist_array_41_160;
	st.param.u64 	[__cudaparma2_vprintf], %rd28;
	call.uni (_), vprintf, (__cudaparma1_vprintf, __cudaparma2_vprintf);
	.loc	17	39	0
	mov.s32 	%r74, 10000000;
	mov.u32 	%r75, %r74;
	mov.u32 	%r76, %r15;
	addc.s32 %r77, %r75, %r76;
	mov.s32 	%r15, %r77;
	.loc	17	40	0
	mov.s32 	%r78, 10000010;
	mov.u32 	%r79, %r78;
	mov.u32 	%r80, %r15;
	addc.s32 %r81, %r79, %r80;
	mov.s32 	%r15, %r81;
	.loc	17	41	0
	mov.s32 	%r82, 10001010;
	mov.u32 	%r83, %r82;
	mov.u32 	%r84, %r15;
	addc.s32 %r85, %r83, %r84;
	bra.uni 	$Lt_0_10242;
$Lt_0_9986:
	set.le.u32.s32 	%r86, %r67, %r5;
	neg.s32 	%r87, %r86;
	mul.lo.s32 	%r88, %r6, 4;
	shr.s32 	%r89, %r88, 31;
	mov.s32 	%r90, 3;
	and.b32 	%r91, %r89, %r90;
	add.s32 	%r92, %r91, %r88;
	shr.s32 	%r93, %r92, 2;
	set.lt.u32.s32 	%r94, %r5, %r93;
	neg.s32 	%r95, %r94;
	and.b32 	%r96, %r87, %r95;
	mov.u32 	%r97, 0;
	setp.eq.s32 	%p8, %r96, %r97;
	@%p8 bra 	$Lt_0_10242;
	.loc	17	44	0
	cvta.global.u64 	%rd29, __constant850;
	st.param.u64 	[__cudaparma1_vprintf], %rd29;
	cvta.local.u64 	%rd30, __cuda___cuda__temp__valist_array_41_160;
	st.param.u64 	[__cudaparma2_vprintf], %rd30;
	call.uni (_), vprintf, (__cudaparma1_vprintf, __cudaparma2_vprintf);
	.loc	17	45	0
	mov.s32 	%r98, 10100000;
	mov.u32 	%r99, %r98;
	mov.u32 	%r100, %r15;
	addc.s32 %r101, %r99, %r100;
	mov.s32 	%r15, %r101;
	.loc	17	46	0
	mov.s32 	%r102, 10100010;
	mov.u32 	%r103, %r102;
	mov.u32 	%r104, %r15;
	addc.s32 %r105, %r103, %r104;
	mov.s32 	%r15, %r105;
	.loc	17	47	0
	mov.s32 	%r106, 10101000;
	mov.u32 	%r107, %r106;
	mov.u32 	%r108, %r15;
	addc.s32 %r109, %r107, %r108;
$Lt_0_10242:
$Lt_0_9730:
$Lt_0_9218:
$Lt_0_8706:
	.loc	17	51	0
	mov.s32 	%r110, 1;
	ld.param.u64 	%rd31, [__cudaparm__Z6KernelP4NodePiPbS2_S1_S2_ii_g_over];
	st.s8 	[%rd31+0], %r110;
	ld.s32 	%r111, [%rd10+0];
	ld.s32 	%r112, [%rd10+4];
	add.s32 	%r14, %r111, %r112;
$Lt_0_8194:
	.loc	17	18	0
	add.s32 	%r12, %r12, 1;
	add.u64 	%rd14, %rd14, 4;
	setp.gt.s32 	%p9, %r14, %r12;
	@%p9 bra 	$Lt_0_7938;
$Lt_0_11010:
$L_0_6914:
	.loc	17	56	0
	exit;
$LDWend__Z6KernelP4NodePiPbS2_S1_S2_ii:
	} // _Z6KernelP4NodePiPbS2_S1_S2_ii



// ===== COMPILED SASS (sm_100) =====

	.target	sm_100

	.elftype	@"ET_EXEC"


//--------------------- .note.nv.tkinfo           --------------------------
	.section	.note.nv.tkinfo,"",@"SHT_NOTE"
	.sectionflags	@"SHF_NOTE_NV_TKINFO"
	.tkinfo
        /*0018*/ 	.word	0x00000002
        /*0030*/ 	.string	""
        /*0030*/ 	.string	"ptxas"
        /*0030*/ 	.string	"Cuda compilation tools, release 13.0, V13.0.88"
        /*0030*/ 	.string	"Build cuda_13.0.r13.0/compiler.36424714_0"
        /*0030*/ 	.string	"-arch sm_100 "



//--------------------- .note.nv.cuinfo           --------------------------
	.section	.note.nv.cuinfo,"",@"SHT_NOTE"
	.sectionflags	@"SHF_NOTE_NV_CUINFO"
        /*0018*/ 	.short	0x0002
        /*001a*/ 	.short	0x0014
        /*001c*/ 	.short	0x0082
	.zero		2


//--------------------- .nv.info                  --------------------------
	.section	.nv.info,"",@"SHT_CUDA_INFO"
	.align	4


	//----- nvinfo : EIATTR_REGCOUNT
	.align		4
        /*0000*/ 	.byte	0x04, 0x2f
        /*0002*/ 	.short	(.L_6 - .L_5)
	.align		4
.L_5:
        /*0004*/ 	.word	index@(_Z6KernelP4NodePiPbS2_S1_S2_ii)
        /*0008*/ 	.word	0x0000001b


	//----- nvinfo : EIATTR_FRAME_SIZE
	.align		4
.L_6:
        /*000c*/ 	.byte	0x04, 0x11
        /*000e*/ 	.short	(.L_8 - .L_7)
	.align		4
.L_7:
        /*0010*/ 	.word	index@(_Z6KernelP4NodePiPbS2_S1_S2_ii)
        /*0014*/ 	.word	0x00000008


	//----- nvinfo : EIATTR_MIN_STACK_SIZE
	.align		4
.L_8:
        /*0018*/ 	.byte	0x04, 0x12
        /*001a*/ 	.short	(.L_10 - .L_9)
	.align		4
.L_9:
        /*001c*/ 	.word	index@(_Z6KernelP4NodePiPbS2_S1_S2_ii)
        /*0020*/ 	.word	0x00000008
.L_10:


//--------------------- .nv.compat                --------------------------
	.section	.nv.compat,"",@"SHT_CUDA_COMPAT_INFO"
	.align	4
        /*0000*/ 	.byte	0x02, 0x09, 0x00, 0x00, 0x02, 0x02, 0x01, 0x00, 0x02, 0x05, 0x05, 0x00, 0x03, 0x07, 0x01, 0x01
        /*0010*/ 	.byte	0x02, 0x03, 0x00, 0x00, 0x02, 0x06, 0x01, 0x00, 0x04, 0x0b, 0x08, 0x00, 0x09, 0x00, 0x00, 0x00
        /*0020*/ 	.byte	0x00, 0x00, 0x00, 0x00


//--------------------- .nv.info._Z6KernelP4NodePiPbS2_S1_S2_ii --------------------------
	.section	.nv.info._Z6KernelP4NodePiPbS2_S1_S2_ii,"",@"SHT_CUDA_INFO"
	.sectionflags	@""
	.align	4


	//----- nvinfo : EIATTR_CUDA_API_VERSION
	.align		4
        /*0000*/ 	.byte	0x04, 0x37
        /*0002*/ 	.short	(.L_12 - .L_11)
.L_11:
        /*0004*/ 	.word	0x00000082


	//----- nvinfo : EIATTR_KPARAM_INFO
	.align		4
.L_12:
        /*0008*/ 	.byte	0x04, 0x17
        /*000a*/ 	.short	(.L_14 - .L_13)
.L_13:
        /*000c*/ 	.word	0x00000000
        /*0010*/ 	.short	0x0007
        /*0012*/ 	.short	0x0034
        /*0014*/ 	.byte	0x00, 0xf0, 0x11, 0x00


	//----- nvinfo : EIATTR_KPARAM_INFO
	.align		4
.L_14:
        /*0018*/ 	.byte	0x04, 0x17
        /*001a*/ 	.short	(.L_16 - .L_15)
.L_15:
        /*001c*/ 	.word	0x00000000
        /*0020*/ 	.short	0x0006
        /*0022*/ 	.short	0x0030
        /*0024*/ 	.byte	0x00, 0xf0, 0x11, 0x00


	//----- nvinfo : EIATTR_KPARAM_INFO
	.align		4
.L_16:
        /*0028*/ 	.byte	0x04, 0x17
        /*002a*/ 	.short	(.L_18 - .L_17)
.L_17:
        /*002c*/ 	.word	0x00000000
        /*0030*/ 	.short	0x0005
        /*0032*/ 	.short	0x0028
        /*0034*/ 	.byte	0x00, 0xf0, 0x21, 0x00


	//----- nvinfo : EIATTR_KPARAM_INFO
	.align		4
.L_18:
        /*0038*/ 	.byte	0x04, 0x17
        /*003a*/ 	.short	(.L_20 - .L_19)
.L_19:
        /*003c*/ 	.word	0x00000000
        /*0040*/ 	.short	0x0004
        /*0042*/ 	.short	0x0020
        /*0044*/ 	.byte	0x00, 0xf0, 0x21, 0x00


	//----- nvinfo : EIATTR_KPARAM_INFO
	.align		4
.L_20:
        /*0048*/ 	.byte	0x04, 0x17
        /*004a*/ 	.short	(.L_22 - .L_21)
.L_21:
        /*004c*/ 	.word	0x00000000
        /*0050*/ 	.short	0x0003
        /*0052*/ 	.short	0x0018
        /*0054*/ 	.byte	0x00, 0xf0, 0x21, 0x00


	//----- nvinfo : EIATTR_KPARAM_INFO
	.align		4
.L_22:
        /*0058*/ 	.byte	0x04, 0x17
        /*005a*/ 	.short	(.L_24 - .L_23)
.L_23:
        /*005c*/ 	.word	0x00000000
        /*0060*/ 	.short	0x0002
        /*0062*/ 	.short	0x0010
        /*0064*/ 	.byte	0x00, 0xf0, 0x21, 0x00


	//----- nvinfo : EIATTR_KPARAM_INFO
	.align		4
.L_24:
        /*0068*/ 	.byte	0x04, 0x17
        /*006a*/ 	.short	(.L_26 - .L_25)
.L_25:
        /*006c*/ 	.word	0x00000000
        /*0070*/ 	.short	0x0001
        /*0072*/ 	.short	0x0008
        /*0074*/ 	.byte	0x00, 0xf0, 0x21, 0x00


	//----- nvinfo : EIATTR_KPARAM_INFO
	.align		4
.L_26:
        /*0078*/ 	.byte	0x04, 0x17
        /*007a*/ 	.short	(.L_28 - .L_27)
.L_27:
        /*007c*/ 	.word	0x00000000
        /*0080*/ 	.short	0x0000
        /*0082*/ 	.short	0x0000
        /*0084*/ 	.byte	0x00, 0xf0, 0x21, 0x00


	//----- nvinfo : EIATTR_SPARSE_MMA_MASK
	.align		4
.L_28:
        /*0088*/ 	.byte	0x03, 0x50
        /*008a*/ 	.short	0x0000


	//----- nvinfo : EIATTR_MAXREG_COUNT
	.align		4
        /*008c*/ 	.byte	0x03, 0x1b
        /*008e*/ 	.short	0x00ff


	//----- nvinfo : EIATTR_EXTERNS
	.align		4
        /*0090*/ 	.byte	0x04, 0x0f
        /*0092*/ 	.short	(.L_30 - .L_29)


	//   ....[0]....
	.align		4
.L_29:
        /*0094*/ 	.word	index@(vprintf)


	//----- nvinfo : EIATTR_MERCURY_ISA_VERSION
	.align		4
.L_30:
        /*0098*/ 	.byte	0x03, 0x5f
        /*009a*/ 	.short	0x0101


	//----- nvinfo : EIATTR_VRC_CTA_INIT_COUNT
	.align		4
        /*009c*/ 	.byte	0x02, 0x4a
	.zero		1
	.zero		1


	//----- nvinfo : EIATTR_SYSCALL_OFFSETS
	.align		4
        /*00a0*/ 	.byte	0x04, 0x46
        /*00a2*/ 	.short	(.L_32 - .L_31)


	//   ....[0]....
.L_31:
        /*00a4*/ 	.word	0x000000e0


	//   ....[1]....
        /*00a8*/ 	.word	0x000005d0


	//   ....[2]....
        /*00ac*/ 	.word	0x00000710


	//   ....[3]....
        /*00b0*/ 	.word	0x00000850


	//   ....[4]....
        /*00b4*/ 	.word	0x00000990


	//----- nvinfo : EIATTR_EXIT_INSTR_OFFSETS
	.align		4
.L_32:
        /*00b8*/ 	.byte	0x04, 0x1c
        /*00ba*/ 	.short	(.L_34 - .L_33)


	//   ....[0]....
.L_33:
        /*00bc*/ 	.word	0x00000140


	//   ....[1]....
        /*00c0*/ 	.word	0x000001c0


	//   ....[2]....
        /*00c4*/ 	.word	0x000002b0


	//   ....[3]....
        /*00c8*/ 	.word	0x00000a70


	//----- nvinfo : EIATTR_CRS_STACK_SIZE
	.align		4
.L_34:
        /*00cc*/ 	.byte	0x04, 0x1e
        /*00ce*/ 	.short	(.L_36 - .L_35)
.L_35:
        /*00d0*/ 	.word	0x00000000


	//----- nvinfo : EIATTR_CBANK_PARAM_SIZE
	.align		4
.L_36:
        /*00d4*/ 	.byte	0x03, 0x19
        /*00d6*/ 	.short	0x0038


	//----- nvinfo : EIATTR_PARAM_CBANK
	.align		4
        /*00d8*/ 	.byte	0x04, 0x0a
        /*00da*/ 	.short	(.L_38 - .L_37)
	.align		4
.L_37:
        /*00dc*/ 	.word	index@(.nv.constant0._Z6KernelP4NodePiPbS2_S1_S2_ii)
        /*00e0*/ 	.short	0x0380
        /*00e2*/ 	.short	0x0038


	//----- nvinfo : EIATTR_SW_WAR
	.align		4
.L_38:
        /*00e4*/ 	.byte	0x04, 0x36
        /*00e6*/ 	.short	(.L_40 - .L_39)
.L_39:
        /*00e8*/ 	.word	0x00000008
.L_40:


//--------------------- .nv.callgraph             --------------------------
	.section	.nv.callgraph,"",@"SHT_CUDA_CALLGRAPH"
	.align	4
	.sectionentsize	8
	.align		4
        /*0000*/ 	.word	0x00000000
	.align		4
        /*0004*/ 	.word	0xffffffff
	.align		4
        /*0008*/ 	.word	index@(_Z6KernelP4NodePiPbS2_S1_S2_ii)
	.align		4
        /*000c*/ 	.word	index@(vprintf)
	.align		4
        /*0010*/ 	.word	0x00000000
	.align		4
        /*0014*/ 	.word	0xfffffffe
	.align		4
        /*0018*/ 	.word	0x00000000
	.align		4
        /*001c*/ 	.word	0xfffffffd
	.align		4
        /*0020*/ 	.word	0x00000000
	.align		4
        /*0024*/ 	.word	0xfffffffc


//--------------------- .nv.constant4             --------------------------
	.section	.nv.constant4,"a",@progbits
	.align	8
	.align		8
.nv.constant4:
        /*0000*/ 	.dword	vprintf
	.align		8
        /*0008*/ 	.dword	__constant845
	.align		8
        /*0010*/ 	.dword	__constant847
	.align		8
        /*0018*/ 	.dword	__constant848
	.align		8
        /*0020*/ 	.dword	__constant849
	.align		8
        /*0028*/ 	.dword	__constant850


//--------------------- .text._Z6KernelP4NodePiPbS2_S1_S2_ii --------------------------
	.section	.text._Z6KernelP4NodePiPbS2_S1_S2_ii,"ax",@progbits
	.align	128
.text._Z6KernelP4NodePiPbS2_S1_S2_ii:
        .type           _Z6KernelP4NodePiPbS2_S1_S2_ii,@function
        .size           _Z6KernelP4NodePiPbS2_S1_S2_ii,(.L_x_13 - _Z6KernelP4NodePiPbS2_S1_S2_ii)
        .other          _Z6KernelP4NodePiPbS2_S1_S2_ii,@"STO_CUDA_ENTRY STV_DEFAULT"
_Z6KernelP4NodePiPbS2_S1_S2_ii:
[----:B------:R-:W0:Y:S08]  /*0000*/  LDC R1, c[0x0][0x37c] ;  /* 0x0000df00ff017b82 */ /* 0x000e300000000800 */
[----:B------:R-:W1:Y:S01]  /*0010*/  LDC R8, c[0x0][0x3b4] ;  /* 0x0000ed00ff087b82 */ /* 0x000e620000000800 */
[----:B0-----:R-:W-:Y:S01]  /*0020*/  VIADD R1, R1, 0xfffffff8 ;  /* 0xfffffff801017836 */ /* 0x001fe20000000000 */
[----:B------:R-:W-:Y:S01]  /*0030*/  MOV R0, 0x0 ;  /* 0x0000000000007802 */ /* 0x000fe20000000f00 */
[----:B------:R-:W0:Y:S01]  /*0040*/  LDCU UR4, c[0x0][0x2f8] ;  /* 0x00005f00ff0477ac */ /* 0x000e220008000800 */
[----:B------:R-:W2:Y:S04]  /*0050*/  LDCU.64 UR6, c[0x4][0x8] ;  /* 0x01000100ff0677ac */ /* 0x000ea80008000a00 */
[----:B------:R3:W4:Y:S01]  /*0060*/  LDC.64 R2, c[0x4][R0] ;  /* 0x0100000000027b82 */ /* 0x0007220000000a00 */
[----:B------:R-:W5:Y:S01]  /*0070*/  LDCU UR5, c[0x0][0x2fc] ;  /* 0x00005f80ff0577ac */ /* 0x000f620008000800 */
[----:B0-----:R-:W-:Y:S01]  /*0080*/  IADD3 R6, P0, PT, R1, UR4, RZ ;  /* 0x0000000401067c10 */ /* 0x001fe2000ff1e0ff */
[----:B-1----:R3:W-:Y:S01]  /*0090*/  STL [R1], R8 ;  /* 0x0000000801007387 */ /* 0x0027e20000100800 */
[----:B--2---:R-:W-:-:S02]  /*00a0*/  IMAD.U32 R4, RZ, RZ, UR6 ;  /* 0x00000006ff047e24 */ /* 0x004fc4000f8e00ff */
[----:B------:R-:W-:Y:S02]  /*00b0*/  IMAD.U32 R5, RZ, RZ, UR7 ;  /* 0x00000007ff057e24 */ /* 0x000fe4000f8e00ff */
[----:B-----5:R-:W-:-:S07]  /*00c0*/  IMAD.X R7, RZ, RZ, UR5, P0 ;  /* 0x00000005ff077e24 */ /* 0x020fce00080e06ff */
[----:B------:R-:W-:-:S07]  /*00d0*/  LEPC R20, `(.L_x_0) ;  /* 0x000000001014794e */ /* 0x000fce0000000000 */
[----:B---34-:R-:W-:Y:S05]  /*00e0*/  CALL.ABS.NOINC R2 ;  /* 0x0000000002007343 */ /* 0x018fea0003c00000 */
.L_x_0:
[----:B------:R-:W0:Y:S01]  /*00f0*/  S2R R23, SR_CTAID.X ;  /* 0x0000000000177919 */ /* 0x000e220000002500 */
[----:B------:R-:W1:Y:S01]  /*0100*/  LDCU UR4, c[0x0][0x3b0] ;  /* 0x00007600ff0477ac */ /* 0x000e620008000800 */
[----:B------:R-:W0:Y:S02]  /*0110*/  S2R R0, SR_TID.X ;  /* 0x0000000000007919 */ /* 0x000e240000002100 */
[----:B0-----:R-:W-:-:S05]  /*0120*/  IMAD R23, R23, 0x100, R0 ;  /* 0x0000010017177824 */ /* 0x001fca00078e0200 */
[----:B-1----:R-:W-:-:S13]  /*0130*/  ISETP.GE.AND P0, PT, R23, UR4, PT ;  /* 0x0000000417007c0c */ /* 0x002fda000bf06270 */
[----:B------:R-:W-:Y:S05]  /*0140*/  @P0 EXIT ;  /* 0x000000000000094d */ /* 0x000fea0003800000 */
[----:B------:R-:W0:Y:S01]  /*0150*/  LDCU.64 UR4, c[0x0][0x390] ;  /* 0x00007200ff0477ac */ /* 0x000e220008000a00 */
[----:B------:R-:W-:Y:S01]  /*0160*/  SHF.R.S32.HI R24, RZ, 0x1f, R23 ;  /* 0x0000001fff187819 */ /* 0x000fe20000011417 */
[----:B------:R-:W1:Y:S01]  /*0170*/  LDCU.64 UR36, c[0x0][0x358] ;  /* 0x00006b00ff2477ac */ /* 0x000e620008000a00 */
[----:B0-----:R-:W-:-:S04]  /*0180*/  IADD3 R2, P0, PT, R23, UR4, RZ ;  /* 0x0000000417027c10 */ /* 0x001fc8000ff1e0ff */
[----:B------:R-:W-:-:S05]  /*0190*/  IADD3.X R3, PT, PT, R24, UR5, RZ, P0, !PT ;  /* 0x0000000518037c10 */ /* 0x000fca00087fe4ff */
[----:B-1----:R-:W2:Y:S02]  /*01a0*/  LD.E.S8 R0, desc[UR36][R2.64] ;  /* 0x0000002402007980 */ /* 0x002ea4000c101300 */
[----:B--2---:R-:W-:-:S13]  /*01b0*/  ISETP.NE.AND P0, PT, R0, RZ, PT ;  /* 0x000000ff0000720c */ /* 0x004fda0003f05270 */
[----:B------:R-:W-:Y:S05]  /*01c0*/  @!P0 EXIT ;  /* 0x000000000000894d */ /* 0x000fea0003800000 */
[----:B------:R-:W0:Y:S01]  /*01d0*/  LDC.64 R16, c[0x0][0x380] ;  /* 0x0000e000ff107b82 */ /* 0x000e220000000a00 */
[----:B------:R-:W1:Y:S01]  /*01e0*/  LDCU.64 UR4, c[0x0][0x398] ;  /* 0x00007300ff0477ac */ /* 0x000e620008000a00 */
[----:B------:R-:W-:Y:S01]  /*01f0*/  IMAD R5, R24, 0xc, RZ ;  /* 0x0000000c18057824 */ /* 0x000fe200078e02ff */
[----:B------:R2:W-:Y:S01]  /*0200*/  ST.E.S8 desc[UR36][R2.64], RZ ;  /* 0x000000ff02007985 */ /* 0x0005e2000c101324 */
[----:B------:R-:W-:Y:S01]  /*0210*/  IMAD.MOV.U32 R6, RZ, RZ, 0x1 ;  /* 0x00000001ff067424 */ /* 0x000fe200078e00ff */
[C---:B-1----:R-:W-:Y:S01]  /*0220*/  IADD3 R4, P0, PT, R23.reuse, UR4, RZ ;  /* 0x0000000417047c10 */ /* 0x042fe2000ff1e0ff */
[----:B0-----:R-:W-:-:S04]  /*0230*/  IMAD.WIDE.U32 R16, R23, 0xc, R16 ;  /* 0x0000000c17107825 */ /* 0x001fc800078e0010 */
[----:B------:R-:W-:Y:S01]  /*0240*/  IMAD.IADD R17, R17, 0x1, R5 ;  /* 0x0000000111117824 */ /* 0x000fe200078e0205 */
[----:B------:R-:W-:-:S05]  /*0250*/  IADD3.X R5, PT, PT, R24, UR5, RZ, P0, !PT ;  /* 0x0000000518057c10 */ /* 0x000fca00087fe4ff */
[----:B------:R2:W-:Y:S04]  /*0260*/  ST.E.S8 desc[UR36][R4.64], R6 ;  /* 0x0000000604007985 */ /* 0x0005e8000c101324 */
[----:B------:R-:W3:Y:S04]  /*0270*/  LD.E R7, desc[UR36][R16.64] ;  /* 0x0000002410077980 */ /* 0x000ee8000c101900 */
[----:B------:R-:W3:Y:S02]  /*0280*/  LD.E R0, desc[UR36][R16.64+0x4] ;  /* 0x0000042410007980 */ /* 0x000ee4000c101900 */
[----:B---3--:R-:W-:-:S05]  /*0290*/  IMAD.IADD R0, R7, 0x1, R0 ;  /* 0x0000000107007824 */ /* 0x008fca00078e0200 */
[----:B------:R-:W-:-:S13]  /*02a0*/  ISETP.GT.AND P0, PT, R0, R7, PT ;  /* 0x000000070000720c */ /* 0x000fda0003f04270 */
[----:B--2---:R-:W-:Y:S05]  /*02b0*/  @!P0 EXIT ;  /* 0x000000000000894d */ /* 0x004fea0003800000 */
[----:B------:R-:W0:Y:S01]  /*02c0*/  LDC.64 R18, c[0x0][0x388] ;  /* 0x0000e200ff127b82 */ /* 0x000e220000000a00 */
[----:B------:R-:W1:Y:S01]  /*02d0*/  LDCU.64 UR38, c[0x0][0x398] ;  /* 0x00007300ff2677ac */ /* 0x000e620008000a00 */
[----:B------:R-:W2:Y:S01]  /*02e0*/  LDCU.64 UR40, c[0x0][0x390] ;  /* 0x00007200ff2877ac */ /* 0x000ea20008000a00 */
[----:B0-----:R-:W-:-:S04]  /*02f0*/  IMAD.WIDE R18, R7, 0x4, R18 ;  /* 0x0000000407127825 */ /* 0x001fc800078e0212 */
[----:B------:R-:W-:Y:S02]  /*0300*/  IMAD.MOV.U32 R22, RZ, RZ, R18 ;  /* 0x000000ffff167224 */ /* 0x000fe400078e0012 */
[----:B-12---:R-:W-:-:S07]  /*0310*/  IMAD.MOV.U32 R18, RZ, RZ, R7 ;  /* 0x000000ffff127224 */ /* 0x006fce00078e0007 */
.L_x_11:
[----:B------:R-:W-:Y:S02]  /*0320*/  IMAD.MOV.U32 R4, RZ, RZ, R22 ;  /* 0x000000ffff047224 */ /* 0x000fe400078e0016 */
[----:B------:R-:W-:-:S05]  /*0330*/  IMAD.MOV.U32 R5, RZ, RZ, R19 ;  /* 0x000000ffff057224 */ /* 0x000fca00078e0013 */
[----:B------:R-:W2:Y:S02]  /*0340*/  LD.E R11, desc[UR36][R4.64] ;  /* 0x00000024040b7980 */ /* 0x000ea4000c101900 */
[----:B--2---:R-:W-:Y:S02]  /*0350*/  SHF.R.S32.HI R3, RZ, 0x1f, R11 ;  /* 0x0000001fff037819 */ /* 0x004fe4000001140b */
[----:B------:R-:W-:-:S04]  /*0360*/  IADD3 R6, P0, PT, R11, UR38, RZ ;  /* 0x000000260b067c10 */ /* 0x000fc8000ff1e0ff */
[----:B------:R-:W-:-:S05]  /*0370*/  IADD3.X R7, PT, PT, R3, UR39, RZ, P0, !PT ;  /* 0x0000002703077c10 */ /* 0x000fca00087fe4ff */
[----:B------:R-:W2:Y:S01]  /*0380*/  LD.E.S8 R6, desc[UR36][R6.64] ;  /* 0x0000002406067980 */ /* 0x000ea2000c101300 */
[----:B------:R-:W-:Y:S01]  /*0390*/  BSSY.RECONVERGENT B7, `(.L_x_1) ;  /* 0x0000068000077945 */ /* 0x000fe20003800200 */
[----:B--2---:R-:W-:-:S13]  /*03a0*/  ISETP.NE.AND P0, PT, R6, RZ, PT ;  /* 0x000000ff0600720c */ /* 0x004fda0003f05270 */
[----:B------:R-:W-:Y:S05]  /*03b0*/  @P0 BRA `(.L_x_2) ;  /* 0x0000000400940947 */ /* 0x000fea0003800000 */
[----:B------:R-:W0:Y:S01]  /*03c0*/  LDC.64 R8, c[0x0][0x3a0] ;  /* 0x0000e800ff087b82 */ /* 0x000e220000000a00 */
[----:B------:R-:W-:-:S07]  /*03d0*/  IMAD.SHL.U32 R7, R24, 0x4, RZ ;  /* 0x0000000418077824 */ /* 0x000fce00078e00ff */
[----:B------:R-:W1:Y:S01]  /*03e0*/  LDC R0, c[0x0][0x3b0] ;  /* 0x0000ec00ff007b82 */ /* 0x000e620000000800 */
[----:B0-----:R-:W-:-:S04]  /*03f0*/  IMAD.WIDE.U32 R4, R23, 0x4, R8 ;  /* 0x0000000417047825 */ /* 0x001fc800078e0008 */
[----:B------:R-:W-:Y:S02]  /*0400*/  IMAD.MOV.U32 R6, RZ, RZ, R4 ;  /* 0x000000ffff067224 */ /* 0x000fe400078e0004 */
[----:B------:R-:W-:-:S05]  /*0410*/  IMAD.IADD R7, R5, 0x1, R7 ;  /* 0x0000000105077824 */ /* 0x000fca00078e0207 */
[----:B------:R0:W2:Y:S01]  /*0420*/  LD.E R6, desc[UR36][R6.64] ;  /* 0x0000002406067980 */ /* 0x0000a2000c101900 */
[C---:B------:R-:W-:Y:S01]  /*0430*/  IMAD.WIDE.U32 R4, R11.reuse, 0x4, R8 ;  /* 0x000000040b047825 */ /* 0x040fe200078e0008 */
[----:B-1----:R-:W-:Y:S01]  /*0440*/  SHF.R.S32.HI R8, RZ, 0x1f, R0 ;  /* 0x0000001fff087819 */ /* 0x002fe20000011400 */
[----:B------:R-:W-:Y:S01]  /*0450*/  BSSY.RECONVERGENT B6, `(.L_x_3) ;  /* 0x0000055000067945 */ /* 0x000fe20003800200 */
[----:B------:R-:W-:Y:S01]  /*0460*/  IADD3 R2, P0, PT, R11, UR40, RZ ;  /* 0x000000280b027c10 */ /* 0x000fe2000ff1e0ff */
[C---:B------:R-:W-:Y:S02]  /*0470*/  IMAD.SHL.U32 R9, R3.reuse, 0x4, RZ ;  /* 0x0000000403097824 */ /* 0x040fe400078e00ff */
[----:B------:R-:W-:Y:S01]  /*0480*/  IMAD.MOV.U32 R10, RZ, RZ, 0x1 ;  /* 0x00000001ff0a7424 */ /* 0x000fe200078e00ff */
[----:B------:R-:W-:Y:S01]  /*0490*/  IADD3.X R3, PT, PT, R3, UR41, RZ, P0, !PT ;  /* 0x0000002903037c10 */ /* 0x000fe200087fe4ff */
[----:B------:R-:W-:Y:S01]  /*04a0*/  IMAD.IADD R5, R5, 0x1, R9 ;  /* 0x0000000105057824 */ /* 0x000fe200078e0209 */
[----:B0-----:R-:W-:-:S05]  /*04b0*/  LOP3.LUT R7, R8, 0x3, RZ, 0xc0, !PT ;  /* 0x0000000308077812 */ /* 0x001fca00078ec0ff */
[----:B------:R-:W-:Y:S02]  /*04c0*/  IMAD.IADD R7, R7, 0x1, R0 ;  /* 0x0000000107077824 */ /* 0x000fe400078e0200 */
[----:B--2---:R-:W-:-:S03]  /*04d0*/  VIADD R9, R6, 0x1 ;  /* 0x0000000106097836 */ /* 0x004fc60000000000 */
[----:B------:R-:W-:Y:S02]  /*04e0*/  SHF.R.S32.HI R6, RZ, 0x2, R7 ;  /* 0x00000002ff067819 */ /* 0x000fe40000011407 */
[----:B------:R0:W-:Y:S02]  /*04f0*/  ST.E desc[UR36][R4.64], R9 ;  /* 0x0000000904007985 */ /* 0x0001e4000c101924 */
[----:B------:R-:W-:Y:S02]  /*0500*/  ISETP.GT.AND P0, PT, R6, R23, PT ;  /* 0x000000170600720c */ /* 0x000fe40003f04270 */
[----:B------:R0:W-:Y:S11]  /*0510*/  ST.E.S8 desc[UR36][R2.64], R10 ;  /* 0x0000000a02007985 */ /* 0x0001f6000c101324 */
[----:B------:R-:W-:Y:S05]  /*0520*/  @!P0 BRA `(.L_x_4) ;  /* 0x0000000000308947 */ /* 0x000fea0003800000 */
[----:B------:R-:W-:Y:S01]  /*0530*/  MOV R0, 0x0 ;  /* 0x0000000000007802 */ /* 0x000fe20000000f00 */
[----:B------:R-:W1:Y:S03]  /*0540*/  LDCU UR5, c[0x0][0x2f8] ;  /* 0x00005f00ff0577ac */ /* 0x000e660008000800 */
[----:B0-----:R0:W2:Y:S01]  /*0550*/  LDC.64 R2, c[0x4][R0] ;  /* 0x0100000000027b82 */ /* 0x0010a20000000a00 */
[----:B------:R-:W3:Y:S01]  /*0560*/  LDCU.64 UR6, c[0x4][0x10] ;  /* 0x01000200ff0677ac */ /* 0x000ee20008000a00 */
[----:B------:R-:W4:Y:S01]  /*0570*/  LDCU UR4, c[0x0][0x2fc] ;  /* 0x00005f80ff0477ac */ /* 0x000f220008000800 */
[----:B-1----:R-:W-:Y:S01]  /*0580*/  IADD3 R6, P0, PT, R1, UR5, RZ ;  /* 0x0000000501067c10 */ /* 0x002fe2000ff1e0ff */
[----:B---3--:R-:W-:Y:S02]  /*0590*/  IMAD.U32 R4, RZ, RZ, UR6 ;  /* 0x00000006ff047e24 */ /* 0x008fe4000f8e00ff */
[----:B------:R-:W-:-:S02]  /*05a0*/  IMAD.U32 R5, RZ, RZ, UR7 ;  /* 0x00000007ff057e24 */ /* 0x000fc4000f8e00ff */
[----:B0---4-:R-:W-:-:S08]  /*05b0*/  IMAD.X R7, RZ, RZ, UR4, P0 ;  /* 0x00000004ff077e24 */ /* 0x011fd000080e06ff */
[----:B------:R-:W-:-:S07]  /*05c0*/  LEPC R20, `(.L_x_5) ;  /* 0x000000001014794e */ /* 0x000fce0000000000 */
[----:B--2---:R-:W-:Y:S05]  /*05d0*/  CALL.ABS.NOINC R2 ;  /* 0x0000000002007343 */ /* 0x004fea0003c00000 */
.L_x_5:
[----:B------:R-:W-:Y:S05]  /*05e0*/  BRA `(.L_x_6) ;  /* 0x0000000000ec7947 */ /* 0x000fea0003800000 */
.L_x_4:
[----:B0-----:R-:W-:Y:S01]  /*05f0*/  IMAD.SHL.U32 R2, R0, 0x2, RZ ;  /* 0x0000000200027824 */ /* 0x001fe200078e00ff */
[----:B------:R-:W-:-:S04]  /*0600*/  ISETP.LE.AND P0, PT, R6, R23, PT ;  /* 0x000000170600720c */ /* 0x000fc80003f03270 */
[----:B------:R-:W-:-:S04]  /*0610*/  SHF.R.S32.HI R3, RZ, 0x1f, R2 ;  /* 0x0000001fff037819 */ /* 0x000fc80000011402 */
[----:B------:R-:W-:-:S05]  /*0620*/  LOP3.LUT R3, R3, 0x3, RZ, 0xc0, !PT ;  /* 0x0000000303037812 */ /* 0x000fca00078ec0ff */
[----:B------:R-:W-:-:S05]  /*0630*/  IMAD.IADD R3, R2, 0x1, R3 ;  /* 0x0000000102037824 */ /* 0x000fca00078e0203 */
[----:B------:R-:W-:-:S04]  /*0640*/  SHF.R.S32.HI R2, RZ, 0x2, R3 ;  /* 0x00000002ff027819 */ /* 0x000fc80000011403 */
[----:B------:R-:W-:-:S13]  /*0650*/  ISETP.GT.AND P0, PT, R2, R23, P0 ;  /* 0x000000170200720c */ /* 0x000fda0000704270 */
[----:B------:R-:W-:Y:S05]  /*0660*/  @!P0 BRA `(.L_x_7) ;  /* 0x0000000000308947 */ /* 0x000fea0003800000 */
[----:B------:R-:W-:Y:S01]  /*0670*/  MOV R0, 0x0 ;  /* 0x0000000000007802 */ /* 0x000fe20000000f00 */
[----:B------:R-:W0:Y:S03]  /*0680*/  LDCU UR5, c[0x0][0x2f8] ;  /* 0x00005f00ff0577ac */ /* 0x000e260008000800 */
[----:B------:R1:W2:Y:S01]  /*0690*/  LDC.64 R2, c[0x4][R0] ;  /* 0x0100000000027b82 */ /* 0x0002a20000000a00 */
[----:B------:R-:W3:Y:S01]  /*06a0*/  LDCU.64 UR6, c[0x4][0x18] ;  /* 0x01000300ff0677ac */ /* 0x000ee20008000a00 */
[----:B------:R-:W4:Y:S01]  /*06b0*/  LDCU UR4, c[0x0][0x2fc] ;  /* 0x00005f80ff0477ac */ /* 0x000f220008000800 */
[----:B0-----:R-:W-:Y:S01]  /*06c0*/  IADD3 R6, P0, PT, R1, UR5, RZ ;  /* 0x0000000501067c10 */ /* 0x001fe2000ff1e0ff */
[----:B---3--:R-:W-:Y:S02]  /*06d0*/  IMAD.U32 R4, RZ, RZ, UR6 ;  /* 0x00000006ff047e24 */ /* 0x008fe4000f8e00ff */
[----:B------:R-:W-:-:S02]  /*06e0*/  IMAD.U32 R5, RZ, RZ, UR7 ;  /* 0x00000007ff057e24 */ /* 0x000fc4000f8e00ff */
[----:B-1--4-:R-:W-:-:S08]  /*06f0*/  IMAD.X R7, RZ, RZ, UR4, P0 ;  /* 0x00000004ff077e24 */ /* 0x012fd000080e06ff */
[----:B------:R-:W-:-:S07]  /*0700*/  LEPC R20, `(.L_x_8) ;  /* 0x000000001014794e */ /* 0x000fce0000000000 */
[----:B--2---:R-:W-:Y:S05]  /*0710*/  CALL.ABS.NOINC R2 ;  /* 0x0000000002007343 */ /* 0x004fea0003c00000 */
.L_x_8:
[----:B------:R-:W-:Y:S05]  /*0720*/  BRA `(.L_x_6) ;  /* 0x00000000009c7947 */ /* 0x000fea0003800000 */
.L_x_7:
[----:B------:R-:W-:Y:S01]  /*0730*/  IMAD R3, R0, 0x3, RZ ;  /* 0x0000000300037824 */ /* 0x000fe200078e02ff */
        /* <DEDUP_REMOVED lines=18> */
.L_x_10:
[----:B------:R-:W-:Y:S05]  /*0860*/  BRA `(.L_x_6) ;  /* 0x00000000004c7947 */ /* 0x000fea0003800000 */
.L_x_9:
[----:B------:R-:W-:-:S05]  /*0870*/  IMAD.SHL.U32 R0, R0, 0x4, RZ ;  /* 0x0000000400007824 */ /* 0x000fca00078e00ff */
[----:B------:R-:W-:-:S04]  /*0880*/  SHF.R.S32.HI R2, RZ, 0x1f, R0 ;  /* 0x0000001fff027819 */ /* 0x000fc80000011400 */
[----:B------:R-:W-:-:S05]  /*0890*/  LOP3.LUT R3, R2, 0x3, RZ, 0xc0, !PT ;  /* 0x0000000302037812 */ /* 0x000fca00078ec0ff */
[----:B------:R-:W-:-:S05]  /*08a0*/  IMAD.IADD R3, R0, 0x1, R3 ;  /* 0x0000000100037824 */ /* 0x000fca00078e0203 */
[----:B------:R-:W-:-:S04]  /*08b0*/  SHF.R.S32.HI R0, RZ, 0x2, R3 ;  /* 0x00000002ff007819 */ /* 0x000fc80000011403 */
[----:B------:R-:W-:-:S04]  /*08c0*/  ISETP.LT.AND P0, PT, R23, R0, PT ;  /* 0x000000001700720c */ /* 0x000fc80003f01270 */
[----:B------:R-:W-:-:S13]  /*08d0*/  ISETP.LE.AND P0, PT, R4, R23, P0 ;  /* 0x000000170400720c */ /* 0x000fda0000703270 */
        /* <DEDUP_REMOVED lines=12> */
.L_x_6:
[----:B------:R-:W-:Y:S05]  /*09a0*/  BSYNC.RECONVERGENT B6 ;  /* 0x0000000000067941 */ /* 0x000fea0003800200 */
.L_x_3:
[----:B------:R-:W0:Y:S01]  /*09b0*/  LDC.64 R2, c[0x0][0x3a8] ;  /* 0x0000ea00ff027b82 */ /* 0x000e220000000a00 */
[----:B------:R-:W-:-:S05]  /*09c0*/  IMAD.MOV.U32 R4, RZ, RZ, 0x1 ;  /* 0x00000001ff047424 */ /* 0x000fca00078e00ff */
[----:B0-----:R0:W-:Y:S04]  /*09d0*/  ST.E.S8 desc[UR36][R2.64], R4 ;  /* 0x0000000402007985 */ /* 0x0011e8000c101324 */
[----:B------:R-:W2:Y:S04]  /*09e0*/  LD.E R0, desc[UR36][R16.64] ;  /* 0x0000002410007980 */ /* 0x000ea8000c101900 */
[----:B------:R-:W2:Y:S02]  /*09f0*/  LD.E R5, desc[UR36][R16.64+0x4] ;  /* 0x0000042410057980 */ /* 0x000ea4000c101900 */
[----:B0-2---:R-:W-:-:S07]  /*0a00*/  IMAD.IADD R0, R0, 0x1, R5 ;  /* 0x0000000100007824 */ /* 0x005fce00078e0205 */
.L_x_2:
[----:B------:R-:W-:Y:S05]  /*0a10*/  BSYNC.RECONVERGENT B7 ;  /* 0x0000000000077941 */ /* 0x000fea0003800200 */
.L_x_1:
[----:B------:R-:W-:Y:S01]  /*0a20*/  VIADD R18, R18, 0x1 ;  /* 0x0000000112127836 */ /* 0x000fe20000000000 */
[----:B------:R-:W-:-:S04]  /*0a30*/  IADD3 R22, P1, PT, R22, 0x4, RZ ;  /* 0x0000000416167810 */ /* 0x000fc80007f3e0ff */
[----:B------:R-:W-:Y:S01]  /*0a40*/  ISETP.GT.AND P0, PT, R0, R18, PT ;  /* 0x000000120000720c */ /* 0x000fe20003f04270 */
[----:B------:R-:W-:-:S12]  /*0a50*/  IMAD.X R19, RZ, RZ, R19, P1 ;  /* 0x000000ffff137224 */ /* 0x000fd800008e0613 */
[----:B------:R-:W-:Y:S05]  /*0a60*/  @P0 BRA `(.L_x_11) ;  /* 0xfffffff8002c0947 */ /* 0x000fea000383ffff */
[----:B------:R-:W-:Y:S05]  /*0a70*/  EXIT ;  /* 0x000000000000794d */ /* 0x000fea0003800000 */
.L_x_12:
[----:B------:R-:W-:-:S00]  /*0a80*/  BRA `(.L_x_12) ;  /* 0xfffffffc00fc7947 */ /* 0x000fc0000383ffff */
[----:B------:R-:W-:-:S00]  /*0a90*/  NOP ;  /* 0x0000000000007918 */ /* 0x000fc00000000000 */
        /* <DEDUP_REMOVED lines=14> */
.L_x_13:


//--------------------- .nv.global.init           --------------------------
	.section	.nv.global.init,"aw",@progbits
.nv.global.init:
	.type		__constant845,@object
	.size		__constant845,(__constant850 - __constant845)
__constant845:
        /*0000*/ 	.byte	0x0a, 0x20, 0x25, 0x64, 0x00
	.type		__constant850,@object
	.size		__constant850,(__constant848 - __constant850)
__constant850:
        /*0005*/ 	.byte	0x0a, 0x20, 0x31, 0x20, 0x31, 0x21, 0x00
	.type		__constant848,@object
	.size		__constant848,(__constant849 - __constant848)
__constant848:
        /*000c*/ 	.byte	0x0a, 0x20, 0x30, 0x20, 0x31, 0x21, 0x00
	.type		__constant849,@object
	.size		__constant849,(__constant847 - __constant849)
__constant849:
        /*0013*/ 	.byte	0x0a, 0x20, 0x31, 0x20, 0x30, 0x21, 0x00
	.type		__constant847,@object
	.size		__constant847,(.L_1 - __constant847)
__constant847:
        /*001a*/ 	.byte	0x0a, 0x20, 0x30, 0x20, 0x30, 0x21, 0x00
.L_1:


//--------------------- .nv.shared.reserved.0     --------------------------
	.section	.nv.shared.reserved.0,"aw",@nobits
	.weak		__nv_reservedSMEM_offset_0_alias
	.size		__nv_reservedSMEM_offset_0_alias, 0, 64
	.other		__nv_reservedSMEM_offset_0_alias,@"STO_CUDA_RESERVED_SHARED STV_DEFAULT"
__nv_reservedSMEM_offset_0_alias:
	.zero		0
	.zero		64


//--------------------- .nv.constant0._Z6KernelP4NodePiPbS2_S1_S2_ii --------------------------
	.section	.nv.constant0._Z6KernelP4NodePiPbS2_S1_S2_ii,"a",@progbits
	.sectionflags	@""
	.align	4
.nv.constant0._Z6KernelP4NodePiPbS2_S1_S2_ii:
	.zero		952


//--------------------- SYMBOLS --------------------------

	.type		.nv.reservedSmem.offset0,@object
	.size		.nv.reservedSmem.offset0,0x4
	.type		vprintf,@function
